//
// Generated by NVIDIA NVVM Compiler
//
// Compiler Build ID: CL-36424714
// Cuda compilation tools, release 13.0, V13.0.88
// Based on NVVM 20.0.0
//

.version 9.0
.target sm_100
.address_size 64

	// .globl	_Z24multiplyKernel_optimizedPiS_S_i
// _ZZ24multiplyKernel_optimizedPiS_S_iE8shared_a has been demoted
// _ZZ24multiplyKernel_optimizedPiS_S_iE8shared_b has been demoted

.visible .entry _Z24multiplyKernel_optimizedPiS_S_i(
	.param .u64 .ptr .align 1 _Z24multiplyKernel_optimizedPiS_S_i_param_0,
	.param .u64 .ptr .align 1 _Z24multiplyKernel_optimizedPiS_S_i_param_1,
	.param .u64 .ptr .align 1 _Z24multiplyKernel_optimizedPiS_S_i_param_2,
	.param .u32 _Z24multiplyKernel_optimizedPiS_S_i_param_3
)
{
	.reg .pred 	%p<23>;
	.reg .b32 	%r<271>;
	.reg .b64 	%rd<13>;
	// demoted variable
	.shared .align 4 .b8 _ZZ24multiplyKernel_optimizedPiS_S_iE8shared_a[2048];
	// demoted variable
	.shared .align 4 .b8 _ZZ24multiplyKernel_optimizedPiS_S_iE8shared_b[2048];
	ld.param.u64 	%rd4, [_Z24multiplyKernel_optimizedPiS_S_i_param_0];
	ld.param.u64 	%rd5, [_Z24multiplyKernel_optimizedPiS_S_i_param_1];
	ld.param.u64 	%rd6, [_Z24multiplyKernel_optimizedPiS_S_i_param_2];
	ld.param.u32 	%r70, [_Z24multiplyKernel_optimizedPiS_S_i_param_3];
	mov.u32 	%r71, %ctaid.x;
	shl.b32 	%r72, %r71, 9;
	mov.u32 	%r1, %tid.x;
	add.s32 	%r2, %r72, %r1;
	setp.ge.s32 	%p1, %r2, %r70;
	@%p1 bra 	$L__BB0_2;
	cvta.to.global.u64 	%rd7, %rd4;
	mul.wide.u32 	%rd8, %r2, 4;
	add.s64 	%rd9, %rd7, %rd8;
	ld.global.u32 	%r77, [%rd9];
	shl.b32 	%r78, %r1, 2;
	mov.u32 	%r79, _ZZ24multiplyKernel_optimizedPiS_S_iE8shared_a;
	add.s32 	%r80, %r79, %r78;
	st.shared.u32 	[%r80], %r77;
	bra.uni 	$L__BB0_3;
$L__BB0_2:
	shl.b32 	%r73, %r1, 2;
	mov.u32 	%r74, _ZZ24multiplyKernel_optimizedPiS_S_iE8shared_a;
	add.s32 	%r75, %r74, %r73;
	mov.b32 	%r76, 0;
	st.shared.u32 	[%r75], %r76;
$L__BB0_3:
	bar.sync 	0;
	setp.lt.s32 	%p2, %r70, 1;
	@%p2 bra 	$L__BB0_36;
	add.s32 	%r82, %r70, 511;
	shr.u32 	%r3, %r82, 9;
	shl.b32 	%r83, %r1, 2;
	mov.u32 	%r84, _ZZ24multiplyKernel_optimizedPiS_S_iE8shared_b;
	add.s32 	%r4, %r84, %r83;
	max.u32 	%r85, %r1, 511;
	add.s32 	%r5, %r85, -511;
	min.u32 	%r86, %r1, 511;
	shl.b32 	%r6, %r70, 1;
	max.u32 	%r87, %r86, %r5;
	add.s32 	%r88, %r86, %r87;
	sub.s32 	%r7, %r88, %r1;
	add.s32 	%r89, %r7, 1;
	and.b32  	%r8, %r89, 7;
	and.b32  	%r9, %r89, 3;
	sub.s32 	%r90, 511, %r1;
	and.b32  	%r91, %r1, 7;
	and.b32  	%r10, %r89, 1;
	and.b32  	%r11, %r90, 7;
	and.b32  	%r12, %r90, 504;
	add.s32 	%r13, %r91, -4;
	and.b32  	%r92, %r89, -8;
	neg.s32 	%r14, %r92;
	shl.b32 	%r93, %r86, 2;
	add.s32 	%r94, %r93, %r84;
	add.s32 	%r15, %r94, -12;
	sub.s32 	%r95, %r83, %r93;
	mov.u32 	%r96, _ZZ24multiplyKernel_optimizedPiS_S_iE8shared_a;
	add.s32 	%r97, %r95, %r96;
	add.s32 	%r16, %r97, 16;
	cvta.to.global.u64 	%rd1, %rd5;
	cvta.to.global.u64 	%rd2, %rd6;
	mov.b32 	%r241, 0;
$L__BB0_5:
	shl.b32 	%r18, %r241, 9;
	add.s32 	%r19, %r18, %r1;
	setp.ge.s32 	%p3, %r19, %r70;
	mov.b32 	%r242, 0;
	@%p3 bra 	$L__BB0_7;
	mul.wide.u32 	%rd10, %r19, 4;
	add.s64 	%rd11, %rd1, %rd10;
	ld.global.u32 	%r242, [%rd11];
$L__BB0_7:
	setp.gt.u32 	%p4, %r5, 511;
	st.shared.u32 	[%r4], %r242;
	bar.sync 	0;
	mov.b32 	%r257, 0;
	@%p4 bra 	$L__BB0_19;
	setp.lt.u32 	%p5, %r7, 7;
	mov.b32 	%r257, 0;
	mov.u32 	%r249, %r5;
	@%p5 bra 	$L__BB0_11;
	mov.b32 	%r257, 0;
	mov.u32 	%r243, %r16;
	mov.u32 	%r244, %r15;
	mov.u32 	%r245, %r14;
	mov.u32 	%r249, %r5;
$L__BB0_10:
	.pragma "nounroll";
	ld.shared.u32 	%r103, [%r243+-16];
	ld.shared.u32 	%r104, [%r244+12];
	mad.lo.s32 	%r105, %r104, %r103, %r257;
	ld.shared.u32 	%r106, [%r243+-12];
	ld.shared.u32 	%r107, [%r244+8];
	mad.lo.s32 	%r108, %r107, %r106, %r105;
	ld.shared.u32 	%r109, [%r243+-8];
	ld.shared.u32 	%r110, [%r244+4];
	mad.lo.s32 	%r111, %r110, %r109, %r108;
	ld.shared.u32 	%r112, [%r243+-4];
	ld.shared.u32 	%r113, [%r244];
	mad.lo.s32 	%r114, %r113, %r112, %r111;
	ld.shared.u32 	%r115, [%r243];
	ld.shared.u32 	%r116, [%r244+-4];
	mad.lo.s32 	%r117, %r116, %r115, %r114;
	ld.shared.u32 	%r118, [%r243+4];
	ld.shared.u32 	%r119, [%r244+-8];
	mad.lo.s32 	%r120, %r119, %r118, %r117;
	ld.shared.u32 	%r121, [%r243+8];
	ld.shared.u32 	%r122, [%r244+-12];
	mad.lo.s32 	%r123, %r122, %r121, %r120;
	ld.shared.u32 	%r124, [%r243+12];
	ld.shared.u32 	%r125, [%r244+-16];
	mad.lo.s32 	%r257, %r125, %r124, %r123;
	add.s32 	%r249, %r249, 8;
	add.s32 	%r245, %r245, 8;
	add.s32 	%r244, %r244, -32;
	add.s32 	%r243, %r243, 32;
	setp.ne.s32 	%p6, %r245, 0;
	@%p6 bra 	$L__BB0_10;
$L__BB0_11:
	setp.eq.s32 	%p7, %r8, 0;
	@%p7 bra 	$L__BB0_19;
	add.s32 	%r127, %r8, -1;
	setp.lt.u32 	%p8, %r127, 3;
	@%p8 bra 	$L__BB0_14;
	sub.s32 	%r128, %r1, %r249;
	shl.b32 	%r129, %r249, 2;
	mov.u32 	%r130, _ZZ24multiplyKernel_optimizedPiS_S_iE8shared_a;
	add.s32 	%r131, %r130, %r129;
	ld.shared.u32 	%r132, [%r131];
	shl.b32 	%r133, %r128, 2;
	mov.u32 	%r134, _ZZ24multiplyKernel_optimizedPiS_S_iE8shared_b;
	add.s32 	%r135, %r134, %r133;
	ld.shared.u32 	%r136, [%r135];
	mad.lo.s32 	%r137, %r136, %r132, %r257;
	ld.shared.u32 	%r138, [%r131+4];
	ld.shared.u32 	%r139, [%r135+-4];
	mad.lo.s32 	%r140, %r139, %r138, %r137;
	ld.shared.u32 	%r141, [%r131+8];
	ld.shared.u32 	%r142, [%r135+-8];
	mad.lo.s32 	%r143, %r142, %r141, %r140;
	ld.shared.u32 	%r144, [%r131+12];
	ld.shared.u32 	%r145, [%r135+-12];
	mad.lo.s32 	%r257, %r145, %r144, %r143;
	add.s32 	%r249, %r249, 4;
$L__BB0_14:
	setp.eq.s32 	%p9, %r9, 0;
	@%p9 bra 	$L__BB0_19;
	setp.eq.s32 	%p10, %r9, 1;
	@%p10 bra 	$L__BB0_17;
	sub.s32 	%r147, %r1, %r249;
	shl.b32 	%r148, %r249, 2;
	mov.u32 	%r149, _ZZ24multiplyKernel_optimizedPiS_S_iE8shared_a;
	add.s32 	%r150, %r149, %r148;
	ld.shared.u32 	%r151, [%r150];
	shl.b32 	%r152, %r147, 2;
	mov.u32 	%r153, _ZZ24multiplyKernel_optimizedPiS_S_iE8shared_b;
	add.s32 	%r154, %r153, %r152;
	ld.shared.u32 	%r155, [%r154];
	mad.lo.s32 	%r156, %r155, %r151, %r257;
	ld.shared.u32 	%r157, [%r150+4];
	ld.shared.u32 	%r158, [%r154+-4];
	mad.lo.s32 	%r257, %r158, %r157, %r156;
	add.s32 	%r249, %r249, 2;
$L__BB0_17:
	setp.eq.s32 	%p11, %r10, 0;
	@%p11 bra 	$L__BB0_19;
	sub.s32 	%r159, %r1, %r249;
	shl.b32 	%r160, %r249, 2;
	mov.u32 	%r161, _ZZ24multiplyKernel_optimizedPiS_S_iE8shared_a;
	add.s32 	%r162, %r161, %r160;
	ld.shared.u32 	%r163, [%r162];
	shl.b32 	%r164, %r159, 2;
	mov.u32 	%r165, _ZZ24multiplyKernel_optimizedPiS_S_iE8shared_b;
	add.s32 	%r166, %r165, %r164;
	ld.shared.u32 	%r167, [%r166];
	mad.lo.s32 	%r257, %r167, %r163, %r257;
$L__BB0_19:
	setp.gt.u32 	%p12, %r1, 510;
	mov.b32 	%r270, 0;
	@%p12 bra 	$L__BB0_31;
	add.s32 	%r171, %r1, -504;
	setp.lt.u32 	%p13, %r171, 7;
	mov.b32 	%r270, 0;
	mov.u32 	%r268, %r1;
	@%p13 bra 	$L__BB0_23;
	mov.b32 	%r270, 0;
	mov.u32 	%r268, %r1;
	mov.u32 	%r260, %r270;
$L__BB0_22:
	.pragma "nounroll";
	shl.b32 	%r173, %r268, 2;
	mov.u32 	%r174, _ZZ24multiplyKernel_optimizedPiS_S_iE8shared_a;
	add.s32 	%r175, %r174, %r173;
	ld.shared.u32 	%r176, [%r175+4];
	xor.b32  	%r177, %r173, -4;
	add.s32 	%r178, %r4, %r177;
	ld.shared.u32 	%r179, [%r178+2048];
	mad.lo.s32 	%r180, %r179, %r176, %r270;
	ld.shared.u32 	%r181, [%r175+8];
	ld.shared.u32 	%r182, [%r178+2044];
	mad.lo.s32 	%r183, %r182, %r181, %r180;
	ld.shared.u32 	%r184, [%r175+12];
	ld.shared.u32 	%r185, [%r178+2040];
	mad.lo.s32 	%r186, %r185, %r184, %r183;
	ld.shared.u32 	%r187, [%r175+16];
	ld.shared.u32 	%r188, [%r178+2036];
	mad.lo.s32 	%r189, %r188, %r187, %r186;
	ld.shared.u32 	%r190, [%r175+20];
	ld.shared.u32 	%r191, [%r178+2032];
	mad.lo.s32 	%r192, %r191, %r190, %r189;
	ld.shared.u32 	%r193, [%r175+24];
	ld.shared.u32 	%r194, [%r178+2028];
	mad.lo.s32 	%r195, %r194, %r193, %r192;
	ld.shared.u32 	%r196, [%r175+28];
	ld.shared.u32 	%r197, [%r178+2024];
	mad.lo.s32 	%r198, %r197, %r196, %r195;
	add.s32 	%r268, %r268, 8;
	ld.shared.u32 	%r199, [%r175+32];
	ld.shared.u32 	%r200, [%r178+2020];
	mad.lo.s32 	%r270, %r200, %r199, %r198;
	add.s32 	%r260, %r260, 8;
	setp.ne.s32 	%p14, %r260, %r12;
	@%p14 bra 	$L__BB0_22;
$L__BB0_23:
	setp.eq.s32 	%p15, %r11, 0;
	@%p15 bra 	$L__BB0_31;
	setp.lt.u32 	%p16, %r13, 3;
	@%p16 bra 	$L__BB0_26;
	shl.b32 	%r202, %r268, 2;
	mov.u32 	%r203, _ZZ24multiplyKernel_optimizedPiS_S_iE8shared_a;
	add.s32 	%r204, %r203, %r202;
	ld.shared.u32 	%r205, [%r204+4];
	xor.b32  	%r206, %r202, -4;
	add.s32 	%r207, %r4, %r206;
	ld.shared.u32 	%r208, [%r207+2048];
	mad.lo.s32 	%r209, %r208, %r205, %r270;
	ld.shared.u32 	%r210, [%r204+8];
	ld.shared.u32 	%r211, [%r207+2044];
	mad.lo.s32 	%r212, %r211, %r210, %r209;
	ld.shared.u32 	%r213, [%r204+12];
	ld.shared.u32 	%r214, [%r207+2040];
	mad.lo.s32 	%r215, %r214, %r213, %r212;
	add.s32 	%r268, %r268, 4;
	ld.shared.u32 	%r216, [%r204+16];
	ld.shared.u32 	%r217, [%r207+2036];
	mad.lo.s32 	%r270, %r217, %r216, %r215;
$L__BB0_26:
	and.b32  	%r219, %r1, 3;
	setp.eq.s32 	%p17, %r219, 2;
	@%p17 bra 	$L__BB0_29;
	setp.eq.s32 	%p18, %r219, 3;
	@%p18 bra 	$L__BB0_31;
	shl.b32 	%r220, %r268, 2;
	mov.u32 	%r221, _ZZ24multiplyKernel_optimizedPiS_S_iE8shared_a;
	add.s32 	%r222, %r221, %r220;
	ld.shared.u32 	%r223, [%r222+4];
	xor.b32  	%r224, %r220, -4;
	add.s32 	%r225, %r4, %r224;
	ld.shared.u32 	%r226, [%r225+2048];
	mad.lo.s32 	%r227, %r226, %r223, %r270;
	add.s32 	%r268, %r268, 2;
	ld.shared.u32 	%r228, [%r222+8];
	ld.shared.u32 	%r229, [%r225+2044];
	mad.lo.s32 	%r270, %r229, %r228, %r227;
$L__BB0_29:
	and.b32  	%r230, %r1, 1;
	setp.eq.b32 	%p19, %r230, 1;
	@%p19 bra 	$L__BB0_31;
	shl.b32 	%r231, %r268, 2;
	mov.u32 	%r232, _ZZ24multiplyKernel_optimizedPiS_S_iE8shared_a;
	add.s32 	%r233, %r232, %r231;
	ld.shared.u32 	%r234, [%r233+4];
	xor.b32  	%r235, %r231, -4;
	add.s32 	%r236, %r4, %r235;
	ld.shared.u32 	%r237, [%r236+2048];
	mad.lo.s32 	%r270, %r237, %r234, %r270;
$L__BB0_31:
	bar.sync 	0;
	add.s32 	%r68, %r2, %r18;
	setp.ge.u32 	%p20, %r68, %r6;
	mul.wide.u32 	%rd12, %r68, 4;
	add.s64 	%rd3, %rd2, %rd12;
	@%p20 bra 	$L__BB0_33;
	atom.global.add.u32 	%r238, [%rd3], %r257;
$L__BB0_33:
	add.s32 	%r239, %r68, 512;
	setp.ge.u32 	%p21, %r239, %r6;
	@%p21 bra 	$L__BB0_35;
	atom.global.add.u32 	%r240, [%rd3+2048], %r270;
$L__BB0_35:
	bar.sync 	0;
	add.s32 	%r241, %r241, 1;
	setp.ne.s32 	%p22, %r241, %r3;
	@%p22 bra 	$L__BB0_5;
$L__BB0_36:
	ret;

}


// ===== COMPILED SASS (sm_100) =====

	.target	sm_100

	.elftype	@"ET_EXEC"


//--------------------- .note.nv.tkinfo           --------------------------
	.section	.note.nv.tkinfo,"",@"SHT_NOTE"
	.sectionflags	@"SHF_NOTE_NV_TKINFO"
	.tkinfo
        /*0018*/ 	.word	0x00000002
        /*0030*/ 	.string	""
        /*0030*/ 	.string	"ptxas"
        /*0030*/ 	.string	"Cuda compilation tools, release 13.0, V13.0.88"
        /*0030*/ 	.string	"Build cuda_13.0.r13.0/compiler.36424714_0"
        /*0030*/ 	.string	"-arch sm_100 -m 64 "



//--------------------- .note.nv.cuinfo           --------------------------
	.section	.note.nv.cuinfo,"",@"SHT_NOTE"
	.sectionflags	@"SHF_NOTE_NV_CUINFO"
        /*0018*/ 	.short	0x0002
        /*001a*/ 	.short	0x0064
        /*001c*/ 	.short	0x0082
	.zero		2


//--------------------- .nv.info                  --------------------------
	.section	.nv.info,"",@"SHT_CUDA_INFO"
	.align	4


	//----- nvinfo : EIATTR_REGCOUNT
	.align		4
        /*0000*/ 	.byte	0x04, 0x2f
        /*0002*/ 	.short	(.L_1 - .L_0)
	.align		4
.L_0:
        /*0004*/ 	.word	index@(_Z24multiplyKernel_optimizedPiS_S_i)
        /*0008*/ 	.word	0x0000001f


	//----- nvinfo : EIATTR_FRAME_SIZE
	.align		4
.L_1:
        /*000c*/ 	.byte	0x04, 0x11
        /*000e*/ 	.short	(.L_3 - .L_2)
	.align		4
.L_2:
        /*0010*/ 	.word	index@(_Z24multiplyKernel_optimizedPiS_S_i)
        /*0014*/ 	.word	0x00000000


	//----- nvinfo : EIATTR_MIN_STACK_SIZE
	.align		4
.L_3:
        /*0018*/ 	.byte	0x04, 0x12
        /*001a*/ 	.short	(.L_5 - .L_4)
	.align		4
.L_4:
        /*001c*/ 	.word	index@(_Z24multiplyKernel_optimizedPiS_S_i)
        /*0020*/ 	.word	0x00000000
.L_5:


//--------------------- .nv.compat                --------------------------
	.section	.nv.compat,"",@"SHT_CUDA_COMPAT_INFO"
	.align	4
        /*0000*/ 	.byte	0x02, 0x09, 0x00, 0x00, 0x02, 0x02, 0x01, 0x00, 0x02, 0x05, 0x05, 0x00, 0x03, 0x07, 0x01, 0x01
        /*0010*/ 	.byte	0x02, 0x03, 0x00, 0x00, 0x02, 0x06, 0x01, 0x00, 0x04, 0x0b, 0x08, 0x00, 0x09, 0x00, 0x00, 0x00
        /*0020*/ 	.byte	0x00, 0x00, 0x00, 0x00


//--------------------- .nv.info._Z24multiplyKernel_optimizedPiS_S_i --------------------------
	.section	.nv.info._Z24multiplyKernel_optimizedPiS_S_i,"",@"SHT_CUDA_INFO"
	.sectionflags	@""
	.align	4


	//----- nvinfo : EIATTR_CUDA_API_VERSION
	.align		4
        /*0000*/ 	.byte	0x04, 0x37
        /*0002*/ 	.short	(.L_7 - .L_6)
.L_6:
        /*0004*/ 	.word	0x00000082


	//----- nvinfo : EIATTR_KPARAM_INFO
	.align		4
.L_7:
        /*0008*/ 	.byte	0x04, 0x17
        /*000a*/ 	.short	(.L_9 - .L_8)
.L_8:
        /*000c*/ 	.word	0x00000000
        /*0010*/ 	.short	0x0003
        /*0012*/ 	.short	0x0018
        /*0014*/ 	.byte	0x00, 0xf0, 0x11, 0x00


	//----- nvinfo : EIATTR_KPARAM_INFO
	.align		4
.L_9:
        /*0018*/ 	.byte	0x04, 0x17
        /*001a*/ 	.short	(.L_11 - .L_10)
.L_10:
        /*001c*/ 	.word	0x00000000
        /*0020*/ 	.short	0x0002
        /*0022*/ 	.short	0x0010
        /*0024*/ 	.byte	0x00, 0xf5, 0x21, 0x00


	//----- nvinfo : EIATTR_KPARAM_INFO
	.align		4
.L_11:
        /*0028*/ 	.byte	0x04, 0x17
        /*002a*/ 	.short	(.L_13 - .L_12)
.L_12:
        /*002c*/ 	.word	0x00000000
        /*0030*/ 	.short	0x0001
        /*0032*/ 	.short	0x0008
        /*0034*/ 	.byte	0x00, 0xf5, 0x21, 0x00


	//----- nvinfo : EIATTR_KPARAM_INFO
	.align		4
.L_13:
        /*0038*/ 	.byte	0x04, 0x17
        /*003a*/ 	.short	(.L_15 - .L_14)
.L_14:
        /*003c*/ 	.word	0x00000000
        /*0040*/ 	.short	0x0000
        /*0042*/ 	.short	0x0000
        /*0044*/ 	.byte	0x00, 0xf5, 0x21, 0x00


	//----- nvinfo : EIATTR_SPARSE_MMA_MASK
	.align		4
.L_15:
        /*0048*/ 	.byte	0x03, 0x50
        /*004a*/ 	.short	0x0000


	//----- nvinfo : EIATTR_MAXREG_COUNT
	.align		4
        /*004c*/ 	.byte	0x03, 0x1b
        /*004e*/ 	.short	0x00ff


	//----- nvinfo : EIATTR_NUM_BARRIERS
	.align		4
        /*0050*/ 	.byte	0x02, 0x4c
        /*0052*/ 	.byte	0x01
	.zero		1


	//----- nvinfo : EIATTR_MERCURY_ISA_VERSION
	.align		4
        /*0054*/ 	.byte	0x03, 0x5f
        /*0056*/ 	.short	0x0101


	//----- nvinfo : EIATTR_VRC_CTA_INIT_COUNT
	.align		4
        /*0058*/ 	.byte	0x02, 0x4a
	.zero		1
	.zero		1


	//----- nvinfo : EIATTR_EXIT_INSTR_OFFSETS
	.align		4
        /*005c*/ 	.byte	0x04, 0x1c
        /*005e*/ 	.short	(.L_17 - .L_16)


	//   ....[0]....
.L_16:
        /*0060*/ 	.word	0x000001e0


	//   ....[1]....
        /*0064*/ 	.word	0x00001300


	//----- nvinfo : EIATTR_CRS_STACK_SIZE
	.align		4
.L_17:
        /*0068*/ 	.byte	0x04, 0x1e
        /*006a*/ 	.short	(.L_19 - .L_18)
.L_18:
        /*006c*/ 	.word	0x00000000


	//----- nvinfo : EIATTR_CBANK_PARAM_SIZE
	.align		4
.L_19:
        /*0070*/ 	.byte	0x03, 0x19
        /*0072*/ 	.short	0x001c


	//----- nvinfo : EIATTR_PARAM_CBANK
	.align		4
        /*0074*/ 	.byte	0x04, 0x0a
        /*0076*/ 	.short	(.L_21 - .L_20)
	.align		4
.L_20:
        /*0078*/ 	.word	index@(.nv.constant0._Z24multiplyKernel_optimizedPiS_S_i)
        /*007c*/ 	.short	0x0380
        /*007e*/ 	.short	0x001c


	//----- nvinfo : EIATTR_SW_WAR
	.align		4
.L_21:
        /*0080*/ 	.byte	0x04, 0x36
        /*0082*/ 	.short	(.L_23 - .L_22)
.L_22:
        /*0084*/ 	.word	0x00000008
.L_23:


//--------------------- .nv.callgraph             --------------------------
	.section	.nv.callgraph,"",@"SHT_CUDA_CALLGRAPH"
	.align	4
	.sectionentsize	8
	.align		4
        /*0000*/ 	.word	0x00000000
	.align		4
        /*0004*/ 	.word	0xffffffff
	.align		4
        /*0008*/ 	.word	0x00000000
	.align		4
        /*000c*/ 	.word	0xfffffffe
	.align		4
        /*0010*/ 	.word	0x00000000
	.align		4
        /*0014*/ 	.word	0xfffffffd
	.align		4
        /*0018*/ 	.word	0x00000000
	.align		4
        /*001c*/ 	.word	0xfffffffc


//--------------------- .text._Z24multiplyKernel_optimizedPiS_S_i --------------------------
	.section	.text._Z24multiplyKernel_optimizedPiS_S_i,"ax",@progbits
	.align	128
        .global         _Z24multiplyKernel_optimizedPiS_S_i
        .type           _Z24multiplyKernel_optimizedPiS_S_i,@function
        .size           _Z24multiplyKernel_optimizedPiS_S_i,(.L_x_27 - _Z24multiplyKernel_optimizedPiS_S_i)
        .other          _Z24multiplyKernel_optimizedPiS_S_i,@"STO_CUDA_ENTRY STV_DEFAULT"
_Z24multiplyKernel_optimizedPiS_S_i:
.text._Z24multiplyKernel_optimizedPiS_S_i:
[----:B------:R-:W-:Y:S01]  /*0000*/  LDC R1, c[0x0][0x37c] ;  /* 0x0000df00ff017b82 */ /* 0x000fe20000000800 */
[----:B------:R-:W0:Y:S07]  /*0010*/  S2R R0, SR_CTAID.X ;  /* 0x0000000000007919 */ /* 0x000e2e0000002500 */
[----:B------:R-:W1:Y:S01]  /*0020*/  LDC R10, c[0x0][0x398] ;  /* 0x0000e600ff0a7b82 */ /* 0x000e620000000800 */
[----:B------:R-:W2:Y:S01]  /*0030*/  LDCU.64 UR8, c[0x0][0x358] ;  /* 0x00006b00ff0877ac */ /* 0x000ea20008000a00 */
[----:B------:R-:W-:Y:S01]  /*0040*/  BSSY.RECONVERGENT B0, `(.L_x_0) ;  /* 0x0000017000007945 */ /* 0x000fe20003800200 */
[----:B------:R-:W0:Y:S02]  /*0050*/  S2R R15, SR_TID.X ;  /* 0x00000000000f7919 */ /* 0x000e240000002100 */
[----:B0-----:R-:W-:-:S05]  /*0060*/  IMAD R13, R0, 0x200, R15 ;  /* 0x00000200000d7824 */ /* 0x001fca00078e020f */
[----:B-1----:R-:W-:-:S13]  /*0070*/  ISETP.GE.AND P0, PT, R13, R10, PT ;  /* 0x0000000a0d00720c */ /* 0x002fda0003f06270 */
[----:B--2---:R-:W-:Y:S05]  /*0080*/  @P0 BRA `(.L_x_1) ;  /* 0x00000000002c0947 */ /* 0x004fea0003800000 */
[----:B------:R-:W0:Y:S02]  /*0090*/  LDC.64 R2, c[0x0][0x380] ;  /* 0x0000e000ff027b82 */ /* 0x000e240000000a00 */
[----:B0-----:R-:W-:-:S06]  /*00a0*/  IMAD.WIDE.U32 R2, R13, 0x4, R2 ;  /* 0x000000040d027825 */ /* 0x001fcc00078e0002 */
[----:B------:R-:W2:Y:S01]  /*00b0*/  LDG.E R2, desc[UR8][R2.64] ;  /* 0x0000000802027981 */ /* 0x000ea2000c1e1900 */
[----:B------:R-:W0:Y:S01]  /*00c0*/  S2UR UR5, SR_CgaCtaId ;  /* 0x00000000000579c3 */ /* 0x000e220000008800 */
[----:B------:R-:W-:Y:S02]  /*00d0*/  UMOV UR4, 0x400 ;  /* 0x0000040000047882 */ /* 0x000fe40000000000 */
[----:B------:R-:W-:Y:S01]  /*00e0*/  IMAD.U32 R0, RZ, RZ, UR4 ;  /* 0x00000004ff007e24 */ /* 0x000fe2000f8e00ff */
[----:B0-----:R-:W-:-:S04]  /*00f0*/  MOV R7, UR5 ;  /* 0x0000000500077c02 */ /* 0x001fc80008000f00 */
[----:B------:R-:W-:-:S05]  /*0100*/  LEA R4, R7, R0, 0x18 ;  /* 0x0000000007047211 */ /* 0x000fca00078ec0ff */
[----:B------:R-:W-:-:S05]  /*0110*/  IMAD R5, R15, 0x4, R4 ;  /* 0x000000040f057824 */ /* 0x000fca00078e0204 */
[----:B--2---:R1:W-:Y:S01]  /*0120*/  STS [R5], R2 ;  /* 0x0000000205007388 */ /* 0x0043e20000000800 */
[----:B------:R-:W-:Y:S05]  /*0130*/  BRA `(.L_x_2) ;  /* 0x00000000001c7947 */ /* 0x000fea0003800000 */
.L_x_1:
[----:B------:R-:W0:Y:S01]  /*0140*/  S2UR UR5, SR_CgaCtaId ;  /* 0x00000000000579c3 */ /* 0x000e220000008800 */
[----:B------:R-:W-:Y:S02]  /*0150*/  UMOV UR4, 0x400 ;  /* 0x0000040000047882 */ /* 0x000fe40000000000 */
[----:B------:R-:W-:Y:S01]  /*0160*/  IMAD.U32 R0, RZ, RZ, UR4 ;  /* 0x00000004ff007e24 */ /* 0x000fe2000f8e00ff */
[----:B0-----:R-:W-:-:S04]  /*0170*/  MOV R7, UR5 ;  /* 0x0000000500077c02 */ /* 0x001fc80008000f00 */
[----:B------:R-:W-:-:S05]  /*0180*/  LEA R4, R7, R0, 0x18 ;  /* 0x0000000007047211 */ /* 0x000fca00078ec0ff */
[----:B------:R-:W-:-:S05]  /*0190*/  IMAD R2, R15, 0x4, R4 ;  /* 0x000000040f027824 */ /* 0x000fca00078e0204 */
[----:B------:R0:W-:Y:S02]  /*01a0*/  STS [R2], RZ ;  /* 0x000000ff02007388 */ /* 0x0001e40000000800 */
.L_x_2:
[----:B------:R-:W-:Y:S05]  /*01b0*/  BSYNC.RECONVERGENT B0 ;  /* 0x0000000000007941 */ /* 0x000fea0003800200 */
.L_x_0:
[----:B------:R-:W-:Y:S01]  /*01c0*/  BAR.SYNC.DEFER_BLOCKING 0x0 ;  /* 0x0000000000007b1d */ /* 0x000fe20000010000 */
[----:B------:R-:W-:-:S13]  /*01d0*/  ISETP.GE.AND P0, PT, R10, 0x1, PT ;  /* 0x000000010a00780c */ /* 0x000fda0003f06270 */
[----:B------:R-:W-:Y:S05]  /*01e0*/  @!P0 EXIT ;  /* 0x000000000000894d */ /* 0x000fea0003800000 */
[C---:B01----:R-:W-:Y:S01]  /*01f0*/  LOP3.LUT R2, R15.reuse, 0x7, RZ, 0xc0, !PT ;  /* 0x000000070f027812 */ /* 0x043fe200078ec0ff */
[----:B------:R-:W-:Y:S01]  /*0200*/  HFMA2 R8, -RZ, RZ, 0, 0 ;  /* 0x00000000ff087431 */ /* 0x000fe200000001ff */
[C---:B------:R-:W-:Y:S02]  /*0210*/  VIMNMX.U32 R12, PT, PT, R15.reuse, 0x1ff, !PT ;  /* 0x000001ff0f0c7848 */ /* 0x040fe40007fe0000 */
[C---:B------:R-:W-:Y:S01]  /*0220*/  VIMNMX.U32 R3, PT, PT, R15.reuse, 0x1ff, PT ;  /* 0x000001ff0f037848 */ /* 0x040fe20003fe0000 */
[----:B------:R-:W-:Y:S01]  /*0230*/  VIADD R2, R2, 0xfffffffc ;  /* 0xfffffffc02027836 */ /* 0x000fe20000000000 */
[----:B------:R-:W-:Y:S01]  /*0240*/  IADD3 R0, PT, PT, R0, 0x800, RZ ;  /* 0x0000080000007810 */ /* 0x000fe20007ffe0ff */
[----:B------:R-:W-:Y:S01]  /*0250*/  VIADD R12, R12, 0xfffffe01 ;  /* 0xfffffe010c0c7836 */ /* 0x000fe20000000000 */
[----:B------:R-:W-:Y:S01]  /*0260*/  IADD3 R21, PT, PT, -R15, 0x1ff, RZ ;  /* 0x000001ff0f157810 */ /* 0x000fe20007ffe1ff */
[----:B------:R-:W-:Y:S01]  /*0270*/  IMAD.SHL.U32 R6, R3, 0x4, RZ ;  /* 0x0000000403067824 */ /* 0x000fe200078e00ff */
[----:B------:R-:W-:-:S02]  /*0280*/  ISETP.GE.U32.AND P0, PT, R2, 0x3, PT ;  /* 0x000000030200780c */ /* 0x000fc40003f06070 */
[-C--:B------:R-:W-:Y:S02]  /*0290*/  VIMNMX.U32 R2, PT, PT, R12, R3.reuse, !PT ;  /* 0x000000030c027248 */ /* 0x080fe40007fe0000 */
[C---:B------:R-:W-:Y:S02]  /*02a0*/  LEA R11, R15.reuse, -R6, 0x2 ;  /* 0x800000060f0b7211 */ /* 0x040fe400078e10ff */
[----:B------:R-:W-:Y:S02]  /*02b0*/  IADD3 R9, PT, PT, -R15, R3, R2 ;  /* 0x000000030f097210 */ /* 0x000fe40007ffe102 */
[----:B------:R-:W-:Y:S01]  /*02c0*/  LEA R0, R7, R0, 0x18 ;  /* 0x0000000007007211 */ /* 0x000fe200078ec0ff */
[C---:B------:R-:W-:Y:S01]  /*02d0*/  VIADD R7, R10.reuse, 0x1ff ;  /* 0x000001ff0a077836 */ /* 0x040fe20000000000 */
[----:B------:R-:W-:Y:S01]  /*02e0*/  IADD3 R11, PT, PT, R11, 0x10, R4 ;  /* 0x000000100b0b7810 */ /* 0x000fe20007ffe004 */
[----:B------:R-:W-:Y:S01]  /*02f0*/  VIADD R20, R9, 0x1 ;  /* 0x0000000109147836 */ /* 0x000fe20000000000 */
[----:B------:R-:W-:Y:S01]  /*0300*/  LEA R5, R15, R0, 0x2 ;  /* 0x000000000f057211 */ /* 0x000fe200078e10ff */
[----:B------:R-:W-:Y:S01]  /*0310*/  IMAD R4, R3, 0x4, R0 ;  /* 0x0000000403047824 */ /* 0x000fe200078e0200 */
[----:B------:R-:W-:Y:S01]  /*0320*/  SHF.R.U32.HI R7, RZ, 0x9, R7 ;  /* 0x00000009ff077819 */ /* 0x000fe20000011607 */
[----:B------:R-:W-:Y:S01]  /*0330*/  IMAD.SHL.U32 R10, R10, 0x2, RZ ;  /* 0x000000020a0a7824 */ /* 0x000fe200078e00ff */
[----:B------:R-:W-:Y:S01]  /*0340*/  LOP3.LUT R0, R20, 0xfffffff8, RZ, 0xc0, !PT ;  /* 0xfffffff814007812 */ /* 0x000fe200078ec0ff */
[----:B------:R-:W-:Y:S01]  /*0350*/  VIADD R4, R4, 0xfffffff4 ;  /* 0xfffffff404047836 */ /* 0x000fe20000000000 */
[----:B------:R-:W-:-:S02]  /*0360*/  LOP3.LUT R6, R21, 0x1f8, RZ, 0xc0, !PT ;  /* 0x000001f815067812 */ /* 0x000fc400078ec0ff */
[C---:B------:R-:W-:Y:S01]  /*0370*/  LOP3.LUT R18, R20.reuse, 0x7, RZ, 0xc0, !PT ;  /* 0x0000000714127812 */ /* 0x040fe200078ec0ff */
[----:B------:R-:W-:Y:S01]  /*0380*/  IMAD.MOV R0, RZ, RZ, -R0 ;  /* 0x000000ffff007224 */ /* 0x000fe200078e0a00 */
[----:B------:R-:W-:-:S07]  /*0390*/  LOP3.LUT R16, R20, 0x3, RZ, 0xc0, !PT ;  /* 0x0000000314107812 */ /* 0x000fce00078ec0ff */
.L_x_25:
[----:B0-----:R-:W0:Y:S01]  /*03a0*/  LDCU UR4, c[0x0][0x398] ;  /* 0x00007300ff0477ac */ /* 0x001e220008000800 */
[----:B-1----:R-:W-:Y:S01]  /*03b0*/  LEA R17, R8, R15, 0x9 ;  /* 0x0000000f08117211 */ /* 0x002fe200078e48ff */
[----:B------:R-:W-:-:S03]  /*03c0*/  IMAD.MOV.U32 R22, RZ, RZ, RZ ;  /* 0x000000ffff167224 */ /* 0x000fc600078e00ff */
[----:B0-----:R-:W-:-:S13]  /*03d0*/  ISETP.GE.AND P1, PT, R17, UR4, PT ;  /* 0x0000000411007c0c */ /* 0x001fda000bf26270 */
[----:B--2---:R-:W0:Y:S02]  /*03e0*/  @!P1 LDC.64 R2, c[0x0][0x388] ;  /* 0x0000e200ff029b82 */ /* 0x004e240000000a00 */
[----:B0-----:R-:W-:-:S05]  /*03f0*/  @!P1 IMAD.WIDE.U32 R2, R17, 0x4, R2 ;  /* 0x0000000411029825 */ /* 0x001fca00078e0002 */
[----:B------:R-:W2:Y:S01]  /*0400*/  @!P1 LDG.E R22, desc[UR8][R2.64] ;  /* 0x0000000802169981 */ /* 0x000ea2000c1e1900 */
[----:B------:R-:W-:Y:S01]  /*0410*/  ISETP.GT.U32.AND P2, PT, R12, 0x1ff, PT ;  /* 0x000001ff0c00780c */ /* 0x000fe20003f44070 */
[----:B------:R-:W-:Y:S01]  /*0420*/  IMAD.MOV.U32 R14, RZ, RZ, R8 ;  /* 0x000000ffff0e7224 */ /* 0x000fe200078e0008 */
[----:B------:R-:W-:Y:S01]  /*0430*/  IADD3 R8, PT, PT, R8, 0x1, RZ ;  /* 0x0000000108087810 */ /* 0x000fe20007ffe0ff */
[----:B------:R-:W-:Y:S01]  /*0440*/  BSSY.RECONVERGENT B0, `(.L_x_3) ;  /* 0x000006d000007945 */ /* 0x000fe20003800200 */
[----:B------:R-:W-:Y:S02]  /*0450*/  IMAD.MOV.U32 R17, RZ, RZ, RZ ;  /* 0x000000ffff117224 */ /* 0x000fe400078e00ff */
[----:B------:R-:W-:Y:S01]  /*0460*/  ISETP.NE.AND P1, PT, R8, R7, PT ;  /* 0x000000070800720c */ /* 0x000fe20003f25270 */
[----:B--2---:R0:W-:Y:S01]  /*0470*/  STS [R5], R22 ;  /* 0x0000001605007388 */ /* 0x0041e20000000800 */
[----:B------:R-:W-:Y:S06]  /*0480*/  BAR.SYNC.DEFER_BLOCKING 0x0 ;  /* 0x0000000000007b1d */ /* 0x000fec0000010000 */
[----:B------:R-:W-:Y:S05]  /*0490*/  @P2 BRA `(.L_x_4) ;  /* 0x00000004009c2947 */ /* 0x000fea0003800000 */
[----:B------:R-:W-:Y:S01]  /*04a0*/  ISETP.GE.U32.AND P3, PT, R9, 0x7, PT ;  /* 0x000000070900780c */ /* 0x000fe20003f66070 */
[----:B------:R-:W-:Y:S01]  /*04b0*/  BSSY.RECONVERGENT B1, `(.L_x_5) ;  /* 0x0000028000017945 */ /* 0x000fe20003800200 */
[----:B------:R-:W-:Y:S01]  /*04c0*/  ISETP.NE.AND P2, PT, R18, RZ, PT ;  /* 0x000000ff1200720c */ /* 0x000fe20003f45270 */
[----:B------:R-:W-:Y:S01]  /*04d0*/  IMAD.MOV.U32 R17, RZ, RZ, RZ ;  /* 0x000000ffff117224 */ /* 0x000fe200078e00ff */
[----:B------:R-:W-:-:S09]  /*04e0*/  MOV R2, R12 ;  /* 0x0000000c00027202 */ /* 0x000fd20000000f00 */
[----:B------:R-:W-:Y:S05]  /*04f0*/  @!P3 BRA `(.L_x_6) ;  /* 0x00000000008cb947 */ /* 0x000fea0003800000 */
[----:B------:R-:W-:Y:S01]  /*0500*/  IMAD.MOV.U32 R17, RZ, RZ, RZ ;  /* 0x000000ffff117224 */ /* 0x000fe200078e00ff */
[----:B------:R-:W-:Y:S01]  /*0510*/  MOV R19, R4 ;  /* 0x0000000400137202 */ /* 0x000fe20000000f00 */
[----:B------:R-:W-:Y:S02]  /*0520*/  IMAD.MOV.U32 R3, RZ, RZ, R11 ;  /* 0x000000ffff037224 */ /* 0x000fe400078e000b */
[----:B0-----:R-:W-:Y:S02]  /*0530*/  IMAD.MOV.U32 R22, RZ, RZ, R0 ;  /* 0x000000ffff167224 */ /* 0x001fe400078e0000 */
[----:B------:R-:W-:-:S07]  /*0540*/  IMAD.MOV.U32 R2, RZ, RZ, R12 ;  /* 0x000000ffff027224 */ /* 0x000fce00078e000c */
.L_x_7:
[----:B------:R-:W-:Y:S01]  /*0550*/  LDS R24, [R3+-0x10] ;  /* 0xfffff00003187984 */ /* 0x000fe20000000800 */
[----:B------:R-:W-:Y:S01]  /*0560*/  IADD3 R22, PT, PT, R22, 0x8, RZ ;  /* 0x0000000816167810 */ /* 0x000fe20007ffe0ff */
[----:B------:R-:W-:Y:S02]  /*0570*/  VIADD R2, R2, 0x8 ;  /* 0x0000000802027836 */ /* 0x000fe40000000000 */
[----:B------:R-:W0:Y:S01]  /*0580*/  LDS R23, [R19+0xc] ;  /* 0x00000c0013177984 */ /* 0x000e220000000800 */
[----:B------:R-:W-:-:S03]  /*0590*/  ISETP.NE.AND P3, PT, R22, RZ, PT ;  /* 0x000000ff1600720c */ /* 0x000fc60003f65270 */
[----:B------:R-:W-:Y:S04]  /*05a0*/  LDS R26, [R3+-0xc] ;  /* 0xfffff400031a7984 */ /* 0x000fe80000000800 */
[----:B------:R-:W1:Y:S01]  /*05b0*/  LDS R25, [R19+0x8] ;  /* 0x0000080013197984 */ /* 0x000e620000000800 */
[----:B0-----:R-:W-:-:S03]  /*05c0*/  IMAD R23, R24, R23, R17 ;  /* 0x0000001718177224 */ /* 0x001fc600078e0211 */
[----:B------:R-:W-:Y:S04]  /*05d0*/  LDS R24, [R3+-0x8] ;  /* 0xfffff80003187984 */ /* 0x000fe80000000800 */
[----:B------:R-:W0:Y:S01]  /*05e0*/  LDS R17, [R19+0x4] ;  /* 0x0000040013117984 */ /* 0x000e220000000800 */
[----:B-1----:R-:W-:-:S03]  /*05f0*/  IMAD R23, R26, R25, R23 ;  /* 0x000000191a177224 */ /* 0x002fc600078e0217 */
[----:B------:R-:W-:Y:S04]  /*0600*/  LDS R26, [R3+-0x4] ;  /* 0xfffffc00031a7984 */ /* 0x000fe80000000800 */
[----:B------:R-:W1:Y:S01]  /*0610*/  LDS R25, [R19] ;  /* 0x0000000013197984 */ /* 0x000e620000000800 */
[----:B0-----:R-:W-:-:S03]  /*0620*/  IMAD R17, R24, R17, R23 ;  /* 0x0000001118117224 */ /* 0x001fc600078e0217 */
[----:B------:R-:W-:Y:S04]  /*0630*/  LDS R24, [R3] ;  /* 0x0000000003187984 */ /* 0x000fe80000000800 */
[----:B------:R-:W0:Y:S01]  /*0640*/  LDS R23, [R19+-0x4] ;  /* 0xfffffc0013177984 */ /* 0x000e220000000800 */
[----:B-1----:R-:W-:-:S03]  /*0650*/  IMAD R17, R26, R25, R17 ;  /* 0x000000191a117224 */ /* 0x002fc600078e0211 */
[----:B------:R-:W-:Y:S04]  /*0660*/  LDS R26, [R3+0x4] ;  /* 0x00000400031a7984 */ /* 0x000fe80000000800 */
[----:B------:R-:W1:Y:S01]  /*0670*/  LDS R25, [R19+-0x8] ;  /* 0xfffff80013197984 */ /* 0x000e620000000800 */
[----:B0-----:R-:W-:-:S03]  /*0680*/  IMAD R17, R24, R23, R17 ;  /* 0x0000001718117224 */ /* 0x001fc600078e0211 */
[----:B------:R-:W-:Y:S04]  /*0690*/  LDS R24, [R3+0x8] ;  /* 0x0000080003187984 */ /* 0x000fe80000000800 */
[----:B------:R-:W0:Y:S01]  /*06a0*/  LDS R23, [R19+-0xc] ;  /* 0xfffff40013177984 */ /* 0x000e220000000800 */
[----:B-1----:R-:W-:-:S03]  /*06b0*/  IMAD R17, R26, R25, R17 ;  /* 0x000000191a117224 */ /* 0x002fc600078e0211 */
[----:B------:R1:W-:Y:S04]  /*06c0*/  LDS R26, [R3+0xc] ;  /* 0x00000c00031a7984 */ /* 0x0003e80000000800 */
[----:B------:R2:W3:Y:S01]  /*06d0*/  LDS R25, [R19+-0x10] ;  /* 0xfffff00013197984 */ /* 0x0004e20000000800 */
[----:B-1----:R-:W-:Y:S01]  /*06e0*/  VIADD R3, R3, 0x20 ;  /* 0x0000002003037836 */ /* 0x002fe20000000000 */
[----:B--2---:R-:W-:Y:S01]  /*06f0*/  IADD3 R19, PT, PT, R19, -0x20, RZ ;  /* 0xffffffe013137810 */ /* 0x004fe20007ffe0ff */
[----:B0-----:R-:W-:-:S04]  /*0700*/  IMAD R17, R24, R23, R17 ;  /* 0x0000001718117224 */ /* 0x001fc800078e0211 */
[----:B---3--:R-:W-:Y:S01]  /*0710*/  IMAD R17, R26, R25, R17 ;  /* 0x000000191a117224 */ /* 0x008fe200078e0211 */
[----:B------:R-:W-:Y:S06]  /*0720*/  @P3 BRA `(.L_x_7) ;  /* 0xfffffffc00883947 */ /* 0x000fec000383ffff */
.L_x_6:
[----:B------:R-:W-:Y:S05]  /*0730*/  BSYNC.RECONVERGENT B1 ;  /* 0x0000000000017941 */ /* 0x000fea0003800200 */
.L_x_5:
[----:B------:R-:W-:Y:S05]  /*0740*/  @!P2 BRA `(.L_x_4) ;  /* 0x0000000000f0a947 */ /* 0x000fea0003800000 */
[----:B------:R-:W-:Y:S01]  /*0750*/  VIADD R3, R18, 0xffffffff ;  /* 0xffffffff12037836 */ /* 0x000fe20000000000 */
[----:B------:R-:W-:Y:S01]  /*0760*/  BSSY.RECONVERGENT B1, `(.L_x_8) ;  /* 0x0000019000017945 */ /* 0x000fe20003800200 */
[----:B------:R-:W-:-:S03]  /*0770*/  ISETP.NE.AND P3, PT, R16, RZ, PT ;  /* 0x000000ff1000720c */ /* 0x000fc60003f65270 */
[----:B------:R-:W-:-:S13]  /*0780*/  ISETP.GE.U32.AND P2, PT, R3, 0x3, PT ;  /* 0x000000030300780c */ /* 0x000fda0003f46070 */
[----:B------:R-:W-:Y:S05]  /*0790*/  @!P2 BRA `(.L_x_9) ;  /* 0x000000000054a947 */ /* 0x000fea0003800000 */
[----:B------:R-:W1:Y:S01]  /*07a0*/  S2UR UR5, SR_CgaCtaId ;  /* 0x00000000000579c3 */ /* 0x000e620000008800 */
[----:B------:R-:W-:Y:S01]  /*07b0*/  UMOV UR4, 0x400 ;  /* 0x0000040000047882 */ /* 0x000fe20000000000 */
[----:B------:R-:W-:Y:S01]  /*07c0*/  IMAD.IADD R3, R15, 0x1, -R2 ;  /* 0x000000010f037824 */ /* 0x000fe200078e0a02 */
[----:B------:R-:W-:Y:S02]  /*07d0*/  UIADD3 UR6, UPT, UPT, UR4, 0x800, URZ ;  /* 0x0000080004067890 */ /* 0x000fe4000fffe0ff */
[----:B-1----:R-:W-:Y:S02]  /*07e0*/  ULEA UR4, UR5, UR4, 0x18 ;  /* 0x0000000405047291 */ /* 0x002fe4000f8ec0ff */
[----:B------:R-:W-:-:S04]  /*07f0*/  ULEA UR6, UR5, UR6, 0x18 ;  /* 0x0000000605067291 */ /* 0x000fc8000f8ec0ff */
[C---:B------:R-:W-:Y:S02]  /*0800*/  LEA R19, R2.reuse, UR4, 0x2 ;  /* 0x0000000402137c11 */ /* 0x040fe4000f8e10ff */
[----:B------:R-:W-:Y:S02]  /*0810*/  LEA R23, R3, UR6, 0x2 ;  /* 0x0000000603177c11 */ /* 0x000fe4000f8e10ff */
[----:B------:R-:W-:Y:S01]  /*0820*/  IADD3 R2, PT, PT, R2, 0x4, RZ ;  /* 0x0000000402027810 */ /* 0x000fe20007ffe0ff */
[----:B------:R-:W-:Y:S04]  /*0830*/  LDS R24, [R19] ;  /* 0x0000000013187984 */ /* 0x000fe80000000800 */
[----:B------:R-:W1:Y:S04]  /*0840*/  LDS R25, [R23] ;  /* 0x0000000017197984 */ /* 0x000e680000000800 */
[----:B------:R-:W-:Y:S04]  /*0850*/  LDS R3, [R19+0x4] ;  /* 0x0000040013037984 */ /* 0x000fe80000000800 */
[----:B0-----:R-:W0:Y:S04]  /*0860*/  LDS R22, [R23+-0x4] ;  /* 0xfffffc0017167984 */ /* 0x001e280000000800 */
[----:B------:R-:W-:Y:S04]  /*0870*/  LDS R26, [R19+0x8] ;  /* 0x00000800131a7984 */ /* 0x000fe80000000800 */
[----:B------:R-:W-:Y:S01]  /*0880*/  LDS R28, [R19+0xc] ;  /* 0x00000c00131c7984 */ /* 0x000fe20000000800 */
[----:B-1----:R-:W-:-:S03]  /*0890*/  IMAD R24, R24, R25, R17 ;  /* 0x0000001918187224 */ /* 0x002fc600078e0211 */
[----:B------:R-:W1:Y:S04]  /*08a0*/  LDS R17, [R23+-0x8] ;  /* 0xfffff80017117984 */ /* 0x000e680000000800 */
[----:B------:R-:W2:Y:S01]  /*08b0*/  LDS R25, [R23+-0xc] ;  /* 0xfffff40017197984 */ /* 0x000ea20000000800 */
[----:B0-----:R-:W-:-:S04]  /*08c0*/  IMAD R3, R3, R22, R24 ;  /* 0x0000001603037224 */ /* 0x001fc800078e0218 */
[----:B-1----:R-:W-:-:S04]  /*08d0*/  IMAD R17, R26, R17, R3 ;  /* 0x000000111a117224 */ /* 0x002fc800078e0203 */
[----:B--2---:R-:W-:-:S07]  /*08e0*/  IMAD R17, R28, R25, R17 ;  /* 0x000000191c117224 */ /* 0x004fce00078e0211 */
.L_x_9:
[----:B------:R-:W-:Y:S05]  /*08f0*/  BSYNC.RECONVERGENT B1 ;  /* 0x0000000000017941 */ /* 0x000fea0003800200 */
.L_x_8:
[----:B------:R-:W-:Y:S05]  /*0900*/  @!P3 BRA `(.L_x_4) ;  /* 0x000000000080b947 */ /* 0x000fea0003800000 */
[----:B------:R-:W-:Y:S01]  /*0910*/  ISETP.NE.AND P2, PT, R16, 0x1, PT ;  /* 0x000000011000780c */ /* 0x000fe20003f45270 */
[----:B------:R-:W-:Y:S01]  /*0920*/  BSSY.RECONVERGENT B1, `(.L_x_10) ;  /* 0x0000012000017945 */ /* 0x000fe20003800200 */
[----:B------:R-:W-:-:S11]  /*0930*/  LOP3.LUT P3, RZ, R20, 0x1, RZ, 0xc0, !PT ;  /* 0x0000000114ff7812 */ /* 0x000fd6000786c0ff */
[----:B------:R-:W-:Y:S05]  /*0940*/  @!P2 BRA `(.L_x_11) ;  /* 0x00000000003ca947 */ /* 0x000fea0003800000 */
[----:B------:R-:W1:Y:S01]  /*0950*/  S2UR UR5, SR_CgaCtaId ;  /* 0x00000000000579c3 */ /* 0x000e620000008800 */
[----:B------:R-:W-:Y:S01]  /*0960*/  UMOV UR4, 0x400 ;  /* 0x0000040000047882 */ /* 0x000fe20000000000 */
[----:B------:R-:W-:Y:S01]  /*0970*/  IMAD.IADD R3, R15, 0x1, -R2 ;  /* 0x000000010f037824 */ /* 0x000fe200078e0a02 */
[----:B------:R-:W-:Y:S02]  /*0980*/  UIADD3 UR6, UPT, UPT, UR4, 0x800, URZ ;  /* 0x0000080004067890 */ /* 0x000fe4000fffe0ff */
[----:B-1----:R-:W-:Y:S02]  /*0990*/  ULEA UR4, UR5, UR4, 0x18 ;  /* 0x0000000405047291 */ /* 0x002fe4000f8ec0ff */
[----:B------:R-:W-:-:S04]  /*09a0*/  ULEA UR6, UR5, UR6, 0x18 ;  /* 0x0000000605067291 */ /* 0x000fc8000f8ec0ff */
[C---:B------:R-:W-:Y:S01]  /*09b0*/  LEA R19, R2.reuse, UR4, 0x2 ;  /* 0x0000000402137c11 */ /* 0x040fe2000f8e10ff */
[----:B------:R-:W-:Y:S01]  /*09c0*/  VIADD R2, R2, 0x2 ;  /* 0x0000000202027836 */ /* 0x000fe20000000000 */
[----:B------:R-:W-:-:S03]  /*09d0*/  LEA R3, R3, UR6, 0x2 ;  /* 0x0000000603037c11 */ /* 0x000fc6000f8e10ff */
[----:B0-----:R-:W-:Y:S04]  /*09e0*/  LDS R22, [R19] ;  /* 0x0000000013167984 */ /* 0x001fe80000000800 */
[----:B------:R-:W0:Y:S04]  /*09f0*/  LDS R23, [R3] ;  /* 0x0000000003177984 */ /* 0x000e280000000800 */
[----:B------:R-:W-:Y:S04]  /*0a00*/  LDS R24, [R19+0x4] ;  /* 0x0000040013187984 */ /* 0x000fe80000000800 */
[----:B------:R-:W1:Y:S01]  /*0a10*/  LDS R25, [R3+-0x4] ;  /* 0xfffffc0003197984 */ /* 0x000e620000000800 */
[----:B0-----:R-:W-:-:S04]  /*0a20*/  IMAD R17, R22, R23, R17 ;  /* 0x0000001716117224 */ /* 0x001fc800078e0211 */
[----:B-1----:R-:W-:-:S07]  /*0a30*/  IMAD R17, R24, R25, R17 ;  /* 0x0000001918117224 */ /* 0x002fce00078e0211 */
.L_x_11:
[----:B------:R-:W-:Y:S05]  /*0a40*/  BSYNC.RECONVERGENT B1 ;  /* 0x0000000000017941 */ /* 0x000fea0003800200 */
.L_x_10:
[----:B------:R-:W-:Y:S05]  /*0a50*/  @!P3 BRA `(.L_x_4) ;  /* 0x00000000002cb947 */ /* 0x000fea0003800000 */
[----:B------:R-:W1:Y:S01]  /*0a60*/  S2UR UR5, SR_CgaCtaId ;  /* 0x00000000000579c3 */ /* 0x000e620000008800 */
[----:B------:R-:W-:Y:S01]  /*0a70*/  UMOV UR4, 0x400 ;  /* 0x0000040000047882 */ /* 0x000fe20000000000 */
[----:B------:R-:W-:Y:S01]  /*0a80*/  IADD3 R3, PT, PT, R15, -R2, RZ ;  /* 0x800000020f037210 */ /* 0x000fe20007ffe0ff */
[----:B------:R-:W-:Y:S02]  /*0a90*/  UIADD3 UR6, UPT, UPT, UR4, 0x800, URZ ;  /* 0x0000080004067890 */ /* 0x000fe4000fffe0ff */
[----:B-1----:R-:W-:Y:S02]  /*0aa0*/  ULEA UR4, UR5, UR4, 0x18 ;  /* 0x0000000405047291 */ /* 0x002fe4000f8ec0ff */
[----:B------:R-:W-:-:S04]  /*0ab0*/  ULEA UR6, UR5, UR6, 0x18 ;  /* 0x0000000605067291 */ /* 0x000fc8000f8ec0ff */
[----:B------:R-:W-:Y:S02]  /*0ac0*/  LEA R2, R2, UR4, 0x2 ;  /* 0x0000000402027c11 */ /* 0x000fe4000f8e10ff */
[----:B------:R-:W-:-:S04]  /*0ad0*/  LEA R3, R3, UR6, 0x2 ;  /* 0x0000000603037c11 */ /* 0x000fc8000f8e10ff */
[----:B------:R-:W-:Y:S04]  /*0ae0*/  LDS R2, [R2] ;  /* 0x0000000002027984 */ /* 0x000fe80000000800 */
[----:B------:R-:W1:Y:S02]  /*0af0*/  LDS R3, [R3] ;  /* 0x0000000003037984 */ /* 0x000e640000000800 */
[----:B-1----:R-:W-:-:S07]  /*0b00*/  IMAD R17, R2, R3, R17 ;  /* 0x0000000302117224 */ /* 0x002fce00078e0211 */
.L_x_4:
[----:B------:R-:W-:Y:S05]  /*0b10*/  BSYNC.RECONVERGENT B0 ;  /* 0x0000000000007941 */ /* 0x000fea0003800200 */
.L_x_3:
[----:B------:R-:W-:Y:S01]  /*0b20*/  ISETP.GT.U32.AND P2, PT, R15, 0x1fe, PT ;  /* 0x000001fe0f00780c */ /* 0x000fe20003f44070 */
[----:B------:R-:W-:Y:S01]  /*0b30*/  BSSY.RECONVERGENT B0, `(.L_x_12) ;  /* 0x000006a000007945 */ /* 0x000fe20003800200 */
[----:B------:R-:W-:-:S11]  /*0b40*/  IMAD.MOV.U32 R19, RZ, RZ, RZ ;  /* 0x000000ffff137224 */ /* 0x000fd600078e00ff */
[----:B------:R-:W-:Y:S05]  /*0b50*/  @P2 BRA `(.L_x_13) ;  /* 0x00000004009c2947 */ /* 0x000fea0003800000 */
[----:B------:R-:W-:Y:S01]  /*0b60*/  VIADD R2, R15, 0xfffffe08 ;  /* 0xfffffe080f027836 */ /* 0x000fe20000000000 */
[----:B------:R-:W-:Y:S01]  /*0b70*/  BSSY.RECONVERGENT B1, `(.L_x_14) ;  /* 0x000002c000017945 */ /* 0x000fe20003800200 */
[----:B------:R-:W-:Y:S01]  /*0b80*/  HFMA2 R19, -RZ, RZ, 0, 0 ;  /* 0x00000000ff137431 */ /* 0x000fe200000001ff */
[----:B------:R-:W-:Y:S02]  /*0b90*/  LOP3.LUT P2, RZ, R21, 0x7, RZ, 0xc0, !PT ;  /* 0x0000000715ff7812 */ /* 0x000fe4000784c0ff */
[----:B------:R-:W-:Y:S01]  /*0ba0*/  ISETP.GE.U32.AND P3, PT, R2, 0x7, PT ;  /* 0x000000070200780c */ /* 0x000fe20003f66070 */
[----:B------:R-:W-:-:S12]  /*0bb0*/  IMAD.MOV.U32 R2, RZ, RZ, R15 ;  /* 0x000000ffff027224 */ /* 0x000fd800078e000f */
[----:B------:R-:W-:Y:S05]  /*0bc0*/  @!P3 BRA `(.L_x_15) ;  /* 0x000000000098b947 */ /* 0x000fea0003800000 */
[----:B------:R-:W1:Y:S01]  /*0bd0*/  S2R R3, SR_CgaCtaId ;  /* 0x0000000000037919 */ /* 0x000e620000008800 */
[----:B0-----:R-:W-:Y:S01]  /*0be0*/  MOV R22, 0x400 ;  /* 0x0000040000167802 */ /* 0x001fe20000000f00 */
[----:B------:R-:W-:Y:S01]  /*0bf0*/  IMAD.MOV.U32 R19, RZ, RZ, RZ ;  /* 0x000000ffff137224 */ /* 0x000fe200078e00ff */
[----:B------:R-:W-:Y:S02]  /*0c00*/  MOV R2, R15 ;  /* 0x0000000f00027202 */ /* 0x000fe40000000f00 */
[----:B-1----:R-:W-:Y:S01]  /*0c10*/  LEA R22, R3, R22, 0x18 ;  /* 0x0000001603167211 */ /* 0x002fe200078ec0ff */
[----:B------:R-:W-:-:S07]  /*0c20*/  IMAD.MOV.U32 R3, RZ, RZ, RZ ;  /* 0x000000ffff037224 */ /* 0x000fce00078e00ff */
.L_x_16:
[C---:B------:R-:W-:Y:S01]  /*0c30*/  SHF.L.U32 R23, R2.reuse, 0x2, RZ ;  /* 0x0000000202177819 */ /* 0x040fe200000006ff */
[----:B------:R-:W-:Y:S01]  /*0c40*/  VIADD R3, R3, 0x8 ;  /* 0x0000000803037836 */ /* 0x000fe20000000000 */
[----:B------:R-:W-:Y:S02]  /*0c50*/  IADD3 R2, PT, PT, R2, 0x8, RZ ;  /* 0x0000000802027810 */ /* 0x000fe40007ffe0ff */
[----:B------:R-:W-:Y:S01]  /*0c60*/  LOP3.LUT R24, R23, 0xfffffffc, RZ, 0x3c, !PT ;  /* 0xfffffffc17187812 */ /* 0x000fe200078e3cff */
[----:B------:R-:W-:Y:S01]  /*0c70*/  IMAD.IADD R23, R22, 0x1, R23 ;  /* 0x0000000116177824 */ /* 0x000fe200078e0217 */
[----:B------:R-:W-:Y:S02]  /*0c80*/  ISETP.NE.AND P3, PT, R3, R6, PT ;  /* 0x000000060300720c */ /* 0x000fe40003f65270 */
[----:B------:R-:W-:Y:S02]  /*0c90*/  IADD3 R24, PT, PT, R5, R24, RZ ;  /* 0x0000001805187210 */ /* 0x000fe40007ffe0ff */
[----:B------:R-:W-:Y:S04]  /*0ca0*/  LDS R26, [R23+0x4] ;  /* 0x00000400171a7984 */ /* 0x000fe80000000800 */
[----:B------:R-:W0:Y:S04]  /*0cb0*/  LDS R25, [R24+0x800] ;  /* 0x0008000018197984 */ /* 0x000e280000000800 */
[----:B------:R-:W-:Y:S04]  /*0cc0*/  LDS R28, [R23+0x20] ;  /* 0x00002000171c7984 */ /* 0x000fe80000000800 */
[----:B------:R-:W-:Y:S01]  /*0cd0*/  LDS R27, [R24+0x7e4] ;  /* 0x0007e400181b7984 */ /* 0x000fe20000000800 */
[----:B0-----:R-:W-:-:S03]  /*0ce0*/  IMAD R25, R26, R25, R19 ;  /* 0x000000191a197224 */ /* 0x001fc600078e0213 */
[----:B------:R-:W-:Y:S04]  /*0cf0*/  LDS R26, [R23+0x8] ;  /* 0x00000800171a7984 */ /* 0x000fe80000000800 */
[----:B------:R-:W0:Y:S02]  /*0d00*/  LDS R19, [R24+0x7fc] ;  /* 0x0007fc0018137984 */ /* 0x000e240000000800 */
[----:B0-----:R-:W-:Y:S02]  /*0d10*/  IMAD R19, R26, R19, R25 ;  /* 0x000000131a137224 */ /* 0x001fe400078e0219 */
[----:B------:R-:W-:Y:S04]  /*0d20*/  LDS R26, [R23+0xc] ;  /* 0x00000c00171a7984 */ /* 0x000fe80000000800 */
[----:B------:R-:W0:Y:S02]  /*0d30*/  LDS R25, [R24+0x7f8] ;  /* 0x0007f80018197984 */ /* 0x000e240000000800 */
[----:B0-----:R-:W-:-:S02]  /*0d40*/  IMAD R19, R26, R25, R19 ;  /* 0x000000191a137224 */ /* 0x001fc400078e0213 */
        /* <DEDUP_REMOVED lines=11> */
[----:B0-----:R-:W-:-:S04]  /*0e00*/  IMAD R19, R26, R25, R19 ;  /* 0x000000191a137224 */ /* 0x001fc800078e0213 */
[----:B------:R-:W-:Y:S01]  /*0e10*/  IMAD R19, R28, R27, R19 ;  /* 0x0000001b1c137224 */ /* 0x000fe200078e0213 */
[----:B------:R-:W-:Y:S06]  /*0e20*/  @P3 BRA `(.L_x_16) ;  /* 0xfffffffc00803947 */ /* 0x000fec000383ffff */
.L_x_15:
[----:B------:R-:W-:Y:S05]  /*0e30*/  BSYNC.RECONVERGENT B1 ;  /* 0x0000000000017941 */ /* 0x000fea0003800200 */
.L_x_14:
[----:B------:R-:W-:Y:S05]  /*0e40*/  @!P2 BRA `(.L_x_13) ;  /* 0x0000000000e0a947 */ /* 0x000fea0003800000 */
[----:B------:R-:W-:Y:S04]  /*0e50*/  BSSY.RECONVERGENT B1, `(.L_x_17) ;  /* 0x0000015000017945 */ /* 0x000fe80003800200 */
[----:B------:R-:W-:Y:S05]  /*0e60*/  @!P0 BRA `(.L_x_18) ;  /* 0x00000000004c8947 */ /* 0x000fea0003800000 */
[----:B------:R-:W1:Y:S01]  /*0e70*/  S2UR UR5, SR_CgaCtaId ;  /* 0x00000000000579c3 */ /* 0x000e620000008800 */
[C---:B------:R-:W-:Y:S01]  /*0e80*/  IMAD.SHL.U32 R3, R2.reuse, 0x4, RZ ;  /* 0x0000000402037824 */ /* 0x040fe200078e00ff */
[----:B------:R-:W-:Y:S01]  /*0e90*/  UMOV UR4, 0x400 ;  /* 0x0000040000047882 */ /* 0x000fe20000000000 */
[----:B------:R-:W-:-:S03]  /*0ea0*/  VIADD R2, R2, 0x4 ;  /* 0x0000000402027836 */ /* 0x000fc60000000000 */
[----:B0-----:R-:W-:-:S04]  /*0eb0*/  LOP3.LUT R22, R3, 0xfffffffc, RZ, 0x3c, !PT ;  /* 0xfffffffc03167812 */ /* 0x001fc800078e3cff */
[----:B------:R-:W-:-:S05]  /*0ec0*/  IADD3 R22, PT, PT, R5, R22, RZ ;  /* 0x0000001605167210 */ /* 0x000fca0007ffe0ff */
[----:B------:R-:W-:Y:S04]  /*0ed0*/  LDS R23, [R22+0x800] ;  /* 0x0008000016177984 */ /* 0x000fe80000000800 */
[----:B------:R-:W-:Y:S04]  /*0ee0*/  LDS R25, [R22+0x7f8] ;  /* 0x0007f80016197984 */ /* 0x000fe80000000800 */
[----:B------:R-:W-:Y:S01]  /*0ef0*/  LDS R27, [R22+0x7f4] ;  /* 0x0007f400161b7984 */ /* 0x000fe20000000800 */
[----:B-1----:R-:W-:-:S09]  /*0f00*/  ULEA UR4, UR5, UR4, 0x18 ;  /* 0x0000000405047291 */ /* 0x002fd2000f8ec0ff */
[----:B------:R-:W0:Y:S04]  /*0f10*/  LDS R24, [R3+UR4+0x4] ;  /* 0x0000040403187984 */ /* 0x000e280008000800 */
[----:B------:R-:W-:Y:S04]  /*0f20*/  LDS R26, [R3+UR4+0xc] ;  /* 0x00000c04031a7984 */ /* 0x000fe80008000800 */
[----:B------:R-:W-:Y:S01]  /*0f30*/  LDS R28, [R3+UR4+0x10] ;  /* 0x00001004031c7984 */ /* 0x000fe20008000800 */
[----:B0-----:R-:W-:-:S03]  /*0f40*/  IMAD R23, R24, R23, R19 ;  /* 0x0000001718177224 */ /* 0x001fc600078e0213 */
[----:B------:R-:W-:Y:S04]  /*0f50*/  LDS R24, [R3+UR4+0x8] ;  /* 0x0000080403187984 */ /* 0x000fe80008000800 */
[----:B------:R-:W0:Y:S02]  /*0f60*/  LDS R19, [R22+0x7fc] ;  /* 0x0007fc0016137984 */ /* 0x000e240000000800 */
[----:B0-----:R-:W-:-:S04]  /*0f70*/  IMAD R19, R24, R19, R23 ;  /* 0x0000001318137224 */ /* 0x001fc800078e0217 */
[----:B------:R-:W-:-:S04]  /*0f80*/  IMAD R19, R26, R25, R19 ;  /* 0x000000191a137224 */ /* 0x000fc800078e0213 */
[----:B------:R-:W-:-:S07]  /*0f90*/  IMAD R19, R28, R27, R19 ;  /* 0x0000001b1c137224 */ /* 0x000fce00078e0213 */
.L_x_18:
[----:B------:R-:W-:Y:S05]  /*0fa0*/  BSYNC.RECONVERGENT B1 ;  /* 0x0000000000017941 */ /* 0x000fea0003800200 */
.L_x_17:
[----:B------:R-:W-:Y:S01]  /*0fb0*/  LOP3.LUT R3, R15, 0x3, RZ, 0xc0, !PT ;  /* 0x000000030f037812 */ /* 0x000fe200078ec0ff */
[----:B------:R-:W-:Y:S03]  /*0fc0*/  BSSY.RELIABLE B1, `(.L_x_19) ;  /* 0x0000017000017945 */ /* 0x000fe60003800100 */
[----:B------:R-:W-:-:S13]  /*0fd0*/  ISETP.NE.AND P2, PT, R3, 0x2, PT ;  /* 0x000000020300780c */ /* 0x000fda0003f45270 */
[----:B------:R-:W-:Y:S05]  /*0fe0*/  @!P2 BRA `(.L_x_20) ;  /* 0x000000000040a947 */ /* 0x000fea0003800000 */
[----:B------:R-:W-:-:S13]  /*0ff0*/  ISETP.NE.AND P2, PT, R3, 0x3, PT ;  /* 0x000000030300780c */ /* 0x000fda0003f45270 */
[----:B------:R-:W-:Y:S05]  /*1000*/  @!P2 BREAK.RELIABLE B1 ;  /* 0x000000000001a942 */ /* 0x000fea0003800100 */
[----:B------:R-:W-:Y:S05]  /*1010*/  @!P2 BRA `(.L_x_13) ;  /* 0x00000000006ca947 */ /* 0x000fea0003800000 */
[----:B------:R-:W1:Y:S01]  /*1020*/  S2UR UR5, SR_CgaCtaId ;  /* 0x00000000000579c3 */ /* 0x000e620000008800 */
[C---:B------:R-:W-:Y:S01]  /*1030*/  SHF.L.U32 R3, R2.reuse, 0x2, RZ ;  /* 0x0000000202037819 */ /* 0x040fe200000006ff */
[----:B------:R-:W-:Y:S01]  /*1040*/  UMOV UR4, 0x400 ;  /* 0x0000040000047882 */ /* 0x000fe20000000000 */
[----:B------:R-:W-:Y:S02]  /*1050*/  IADD3 R2, PT, PT, R2, 0x2, RZ ;  /* 0x0000000202027810 */ /* 0x000fe40007ffe0ff */
[----:B0-----:R-:W-:-:S05]  /*1060*/  LOP3.LUT R22, R3, 0xfffffffc, RZ, 0x3c, !PT ;  /* 0xfffffffc03167812 */ /* 0x001fca00078e3cff */
[----:B------:R-:W-:-:S05]  /*1070*/  IMAD.IADD R23, R5, 0x1, R22 ;  /* 0x0000000105177824 */ /* 0x000fca00078e0216 */
[----:B------:R-:W-:Y:S04]  /*1080*/  LDS R24, [R23+0x800] ;  /* 0x0008000017187984 */ /* 0x000fe80000000800 */
[----:B------:R-:W-:Y:S01]  /*1090*/  LDS R25, [R23+0x7fc] ;  /* 0x0007fc0017197984 */ /* 0x000fe20000000800 */
[----:B-1----:R-:W-:-:S09]  /*10a0*/  ULEA UR4, UR5, UR4, 0x18 ;  /* 0x0000000405047291 */ /* 0x002fd2000f8ec0ff */
[----:B------:R-:W0:Y:S04]  /*10b0*/  LDS R22, [R3+UR4+0x4] ;  /* 0x0000040403167984 */ /* 0x000e280008000800 */
[----:B------:R-:W1:Y:S01]  /*10c0*/  LDS R26, [R3+UR4+0x8] ;  /* 0x00000804031a7984 */ /* 0x000e620008000800 */
[----:B0-----:R-:W-:-:S04]  /*10d0*/  IMAD R19, R22, R24, R19 ;  /* 0x0000001816137224 */ /* 0x001fc800078e0213 */
[----:B-1----:R-:W-:-:S07]  /*10e0*/  IMAD R19, R26, R25, R19 ;  /* 0x000000191a137224 */ /* 0x002fce00078e0213 */
.L_x_20:
[----:B------:R-:W-:-:S04]  /*10f0*/  LOP3.LUT R3, R15, 0x1, RZ, 0xc0, !PT ;  /* 0x000000010f037812 */ /* 0x000fc800078ec0ff */
[----:B------:R-:W-:-:S13]  /*1100*/  ISETP.NE.U32.AND P2, PT, R3, 0x1, PT ;  /* 0x000000010300780c */ /* 0x000fda0003f45070 */
[----:B------:R-:W-:Y:S05]  /*1110*/  @!P2 BREAK.RELIABLE B1 ;  /* 0x000000000001a942 */ /* 0x000fea0003800100 */
[----:B------:R-:W-:Y:S05]  /*1120*/  @!P2 BRA `(.L_x_13) ;  /* 0x000000000028a947 */ /* 0x000fea0003800000 */
[----:B------:R-:W-:Y:S05]  /*1130*/  BSYNC.RELIABLE B1 ;  /* 0x0000000000017941 */ /* 0x000fea0003800100 */
.L_x_19:
[----:B------:R-:W1:Y:S01]  /*1140*/  S2UR UR5, SR_CgaCtaId ;  /* 0x00000000000579c3 */ /* 0x000e620000008800 */
[----:B------:R-:W-:Y:S01]  /*1150*/  IMAD.SHL.U32 R2, R2, 0x4, RZ ;  /* 0x0000000402027824 */ /* 0x000fe200078e00ff */
[----:B------:R-:W-:-:S04]  /*1160*/  UMOV UR4, 0x400 ;  /* 0x0000040000047882 */ /* 0x000fc80000000000 */
[----:B0-----:R-:W-:-:S04]  /*1170*/  LOP3.LUT R22, R2, 0xfffffffc, RZ, 0x3c, !PT ;  /* 0xfffffffc02167812 */ /* 0x001fc800078e3cff */
[----:B------:R-:W-:-:S06]  /*1180*/  IADD3 R22, PT, PT, R5, R22, RZ ;  /* 0x0000001605167210 */ /* 0x000fcc0007ffe0ff */
[----:B------:R-:W-:Y:S01]  /*1190*/  LDS R22, [R22+0x800] ;  /* 0x0008000016167984 */ /* 0x000fe20000000800 */
[----:B-1----:R-:W-:-:S09]  /*11a0*/  ULEA UR4, UR5, UR4, 0x18 ;  /* 0x0000000405047291 */ /* 0x002fd2000f8ec0ff */
[----:B------:R-:W0:Y:S02]  /*11b0*/  LDS R2, [R2+UR4+0x4] ;  /* 0x0000040402027984 */ /* 0x000e240008000800 */
[----:B0-----:R-:W-:-:S07]  /*11c0*/  IMAD R19, R2, R22, R19 ;  /* 0x0000001602137224 */ /* 0x001fce00078e0213 */
.L_x_13:
[----:B------:R-:W-:Y:S05]  /*11d0*/  BSYNC.RECONVERGENT B0 ;  /* 0x0000000000007941 */ /* 0x000fea0003800200 */
.L_x_12:
[----:B------:R-:W-:Y:S05]  /*11e0*/  WARPSYNC.ALL ;  /* 0x0000000000007948 */ /* 0x000fea0003800000 */
[----:B------:R-:W1:Y:S01]  /*11f0*/  LDC.64 R2, c[0x0][0x390] ;  /* 0x0000e400ff027b82 */ /* 0x000e620000000a00 */
[----:B------:R-:W-:Y:S01]  /*1200*/  IMAD R25, R14, 0x200, R13 ;  /* 0x000002000e197824 */ /* 0x000fe200078e020d */
[----:B------:R-:W-:Y:S06]  /*1210*/  BSSY.RECONVERGENT B0, `(.L_x_21) ;  /* 0x0000008000007945 */ /* 0x000fec0003800200 */
[----:B------:R-:W-:Y:S01]  /*1220*/  BAR.SYNC.DEFER_BLOCKING 0x0 ;  /* 0x0000000000007b1d */ /* 0x000fe20000010000 */
[----:B------:R-:W-:-:S02]  /*1230*/  ISETP.GE.U32.AND P2, PT, R25, R10, PT ;  /* 0x0000000a1900720c */ /* 0x000fc40003f46070 */
[----:B------:R-:W-:-:S04]  /*1240*/  IADD3 R23, PT, PT, R25, 0x200, RZ ;  /* 0x0000020019177810 */ /* 0x000fc80007ffe0ff */
[----:B------:R-:W-:Y:S01]  /*1250*/  ISETP.GE.U32.AND P3, PT, R23, R10, PT ;  /* 0x0000000a1700720c */ /* 0x000fe20003f66070 */
[----:B-1----:R-:W-:-:S06]  /*1260*/  IMAD.WIDE.U32 R2, R25, 0x4, R2 ;  /* 0x0000000419027825 */ /* 0x002fcc00078e0002 */
[----:B------:R-:W-:Y:S06]  /*1270*/  @P2 BRA `(.L_x_22) ;  /* 0x0000000000042947 */ /* 0x000fec0003800000 */
[----:B------:R1:W-:Y:S02]  /*1280*/  REDG.E.ADD.STRONG.GPU desc[UR8][R2.64], R17 ;  /* 0x000000110200798e */ /* 0x0003e4000c12e108 */
.L_x_22:
[----:B------:R-:W-:Y:S05]  /*1290*/  BSYNC.RECONVERGENT B0 ;  /* 0x0000000000007941 */ /* 0x000fea0003800200 */
.L_x_21:
[----:B------:R-:W-:Y:S04]  /*12a0*/  BSSY.RECONVERGENT B0, `(.L_x_23) ;  /* 0x0000003000007945 */ /* 0x000fe80003800200 */
[----:B------:R-:W-:Y:S05]  /*12b0*/  @P3 BRA `(.L_x_24) ;  /* 0x0000000000043947 */ /* 0x000fea0003800000 */
[----:B------:R2:W-:Y:S02]  /*12c0*/  REDG.E.ADD.STRONG.GPU desc[UR8][R2.64+0x800], R19 ;  /* 0x000800130200798e */ /* 0x0005e4000c12e108 */
.L_x_24:
[----:B------:R-:W-:Y:S05]  /*12d0*/  BSYNC.RECONVERGENT B0 ;  /* 0x0000000000007941 */ /* 0x000fea0003800200 */
.L_x_23:
[----:B------:R-:W-:Y:S06]  /*12e0*/  BAR.SYNC.DEFER_BLOCKING 0x0 ;  /* 0x0000000000007b1d */ /* 0x000fec0000010000 */
[----:B------:R-:W-:Y:S05]  /*12f0*/  @P1 BRA `(.L_x_25) ;  /* 0xfffffff000281947 */ /* 0x000fea000383ffff */
[----:B------:R-:W-:Y:S05]  /*1300*/  EXIT ;  /* 0x000000000000794d */ /* 0x000fea0003800000 */
.L_x_26:
[----:B------:R-:W-:-:S00]  /*1310*/  BRA `(.L_x_26) ;  /* 0xfffffffc00fc7947 */ /* 0x000fc0000383ffff */
[----:B------:R-:W-:-:S00]  /*1320*/  NOP ;  /* 0x0000000000007918 */ /* 0x000fc00000000000 */
        /* <DEDUP_REMOVED lines=13> */
.L_x_27:


//--------------------- .nv.shared._Z24multiplyKernel_optimizedPiS_S_i --------------------------
	.section	.nv.shared._Z24multiplyKernel_optimizedPiS_S_i,"aw",@nobits
	.sectionflags	@""
	.align	4
.nv.shared._Z24multiplyKernel_optimizedPiS_S_i:
	.zero		5120


//--------------------- .nv.shared.reserved.0     --------------------------
	.section	.nv.shared.reserved.0,"aw",@nobits
	.weak		__nv_reservedSMEM_offset_0_alias
	.size		__nv_reservedSMEM_offset_0_alias, 0, 64
	.other		__nv_reservedSMEM_offset_0_alias,@"STO_CUDA_RESERVED_SHARED STV_DEFAULT"
__nv_reservedSMEM_offset_0_alias:
	.zero		0
	.zero		64


//--------------------- .nv.constant0._Z24multiplyKernel_optimizedPiS_S_i --------------------------
	.section	.nv.constant0._Z24multiplyKernel_optimizedPiS_S_i,"a",@progbits
	.sectionflags	@""
	.align	4
.nv.constant0._Z24multiplyKernel_optimizedPiS_S_i:
	.zero		924


//--------------------- SYMBOLS --------------------------

	.type		.nv.reservedSmem.offset0,@object
	.size		.nv.reservedSmem.offset0,0x4
	.type		.nv.reservedSmem.cap,@object
	.size		.nv.reservedSmem.cap,0x4
